	.headerflags	@"EF_CUDA_TEXMODE_UNIFIED EF_CUDA_64BIT_ADDRESS EF_CUDA_SM86 EF_CUDA_VIRTUAL_SM(EF_CUDA_SM86)"
	.elftype	@"ET_EXEC"


//--------------------- .nv.info                  --------------------------
	.section	.nv.info,"",@"SHT_CUDA_INFO"
	.align	4


	//----- nvinfo : EIATTR_REGCOUNT
	.align		4
        /*0000*/ 	.byte	0x04, 0x2f
        /*0002*/ 	.short	(.L_1 - .L_0)
	.align		4
.L_0:
        /*0004*/ 	.word	index@(triton_red_fused__to_copy_mean_pow_7)
        /*0008*/ 	.word	0x0000000d


	//----- nvinfo : EIATTR_MIN_STACK_SIZE
	.align		4
.L_1:
        /*000c*/ 	.byte	0x04, 0x12
        /*000e*/ 	.short	(.L_3 - .L_2)
	.align		4
.L_2:
        /*0010*/ 	.word	index@(triton_red_fused__to_copy_mean_pow_7)
        /*0014*/ 	.word	0x00000000


	//----- nvinfo : EIATTR_FRAME_SIZE
	.align		4
.L_3:
        /*0018*/ 	.byte	0x04, 0x11
        /*001a*/ 	.short	(.L_5 - .L_4)
	.align		4
.L_4:
        /*001c*/ 	.word	index@(triton_red_fused__to_copy_mean_pow_7)
        /*0020*/ 	.word	0x00000000


	//----- nvinfo : EIATTR_MIN_STACK_SIZE
	.align		4
.L_5:
        /*0024*/ 	.byte	0x04, 0x12
        /*0026*/ 	.short	(.L_7 - .L_6)
	.align		4
.L_6:
        /*0028*/ 	.word	index@(triton_red_fused__to_copy_mean_pow_7)
        /*002c*/ 	.word	0x00000000
.L_7:


//--------------------- .nv.info.triton_red_fused__to_copy_mean_pow_7 --------------------------
	.section	.nv.info.triton_red_fused__to_copy_mean_pow_7,"",@"SHT_CUDA_INFO"
	.sectionflags	@""
	.align	4


	//----- nvinfo : EIATTR_CUDA_API_VERSION
	.align		4
        /*0000*/ 	.byte	0x04, 0x37
        /*0002*/ 	.short	(.L_9 - .L_8)
.L_8:
        /*0004*/ 	.word	0x0000007c


	//----- nvinfo : EIATTR_SW2861232_WAR
	.align		4
.L_9:
        /*0008*/ 	.byte	0x01, 0x35
	.zero		2


	//----- nvinfo : EIATTR_PARAM_CBANK
	.align		4
        /*000c*/ 	.byte	0x04, 0x0a
        /*000e*/ 	.short	(.L_11 - .L_10)
	.align		4
.L_10:
        /*0010*/ 	.word	index@(.nv.constant0.triton_red_fused__to_copy_mean_pow_7)
        /*0014*/ 	.short	0x0160
        /*0016*/ 	.short	0x0020


	//----- nvinfo : EIATTR_CBANK_PARAM_SIZE
	.align		4
.L_11:
        /*0018*/ 	.byte	0x03, 0x19
        /*001a*/ 	.short	0x0020


	//----- nvinfo : EIATTR_KPARAM_INFO
	.align		4
        /*001c*/ 	.byte	0x04, 0x17
        /*001e*/ 	.short	(.L_13 - .L_12)
.L_12:
        /*0020*/ 	.word	0x00000000
        /*0024*/ 	.short	0x0004
        /*0026*/ 	.short	0x0018
        /*0028*/ 	.byte	0x00, 0xf4, 0x21, 0x00


	//----- nvinfo : EIATTR_KPARAM_INFO
	.align		4
.L_13:
        /*002c*/ 	.byte	0x04, 0x17
        /*002e*/ 	.short	(.L_15 - .L_14)
.L_14:
        /*0030*/ 	.word	0x00000000
        /*0034*/ 	.short	0x0003
        /*0036*/ 	.short	0x0014
        /*0038*/ 	.byte	0x00, 0xf0, 0x11, 0x00


	//----- nvinfo : EIATTR_KPARAM_INFO
	.align		4
.L_15:
        /*003c*/ 	.byte	0x04, 0x17
        /*003e*/ 	.short	(.L_17 - .L_16)
.L_16:
        /*0040*/ 	.word	0x00000000
        /*0044*/ 	.short	0x0002
        /*0046*/ 	.short	0x0010
        /*0048*/ 	.byte	0x00, 0xf0, 0x11, 0x00


	//----- nvinfo : EIATTR_KPARAM_INFO
	.align		4
.L_17:
        /*004c*/ 	.byte	0x04, 0x17
        /*004e*/ 	.short	(.L_19 - .L_18)
.L_18:
        /*0050*/ 	.word	0x00000000
        /*0054*/ 	.short	0x0001
        /*0056*/ 	.short	0x0008
        /*0058*/ 	.byte	0x00, 0xf4, 0x21, 0x00


	//----- nvinfo : EIATTR_KPARAM_INFO
	.align		4
.L_19:
        /*005c*/ 	.byte	0x04, 0x17
        /*005e*/ 	.short	(.L_21 - .L_20)
.L_20:
        /*0060*/ 	.word	0x00000000
        /*0064*/ 	.short	0x0000
        /*0066*/ 	.short	0x0000
        /*0068*/ 	.byte	0x00, 0xf4, 0x21, 0x00


	//----- nvinfo : EIATTR_MAXREG_COUNT
	.align		4
.L_21:
        /*006c*/ 	.byte	0x03, 0x1b
        /*006e*/ 	.short	0x00ff


	//----- nvinfo : EIATTR_COOP_GROUP_MASK_REGIDS
	.align		4
        /*0070*/ 	.byte	0x04, 0x29
        /*0072*/ 	.short	(.L_23 - .L_22)


	//   ....[0]....
.L_22:
        /*0074*/ 	.word	0xffffffff


	//   ....[1]....
        /*0078*/ 	.word	0xffffffff


	//   ....[2]....
        /*007c*/ 	.word	0xffffffff


	//   ....[3]....
        /*0080*/ 	.word	0xffffffff


	//   ....[4]....
        /*0084*/ 	.word	0xffffffff


	//   ....[5]....
        /*0088*/ 	.word	0xffffffff


	//----- nvinfo : EIATTR_COOP_GROUP_INSTR_OFFSETS
	.align		4
.L_23:
        /*008c*/ 	.byte	0x04, 0x28
        /*008e*/ 	.short	(.L_25 - .L_24)


	//   ....[0]....
.L_24:
        /*0090*/ 	.word	0x000001b0


	//   ....[1]....
        /*0094*/ 	.word	0x000001e0


	//   ....[2]....
        /*0098*/ 	.word	0x00000220


	//   ....[3]....
        /*009c*/ 	.word	0x00000240


	//   ....[4]....
        /*00a0*/ 	.word	0x00000260


	//   ....[5]....
        /*00a4*/ 	.word	0x000002f0


	//----- nvinfo : EIATTR_EXIT_INSTR_OFFSETS
	.align		4
.L_25:
        /*00a8*/ 	.byte	0x04, 0x1c
        /*00aa*/ 	.short	(.L_27 - .L_26)


	//   ....[0]....
.L_26:
        /*00ac*/ 	.word	0x00000330


	//   ....[1]....
        /*00b0*/ 	.word	0x00000380


	//----- nvinfo : EIATTR_REQNTID
	.align		4
.L_27:
        /*00b4*/ 	.byte	0x04, 0x10
        /*00b6*/ 	.short	(.L_29 - .L_28)
.L_28:
        /*00b8*/ 	.word	0x00000040
        /*00bc*/ 	.word	0x00000001
        /*00c0*/ 	.word	0x00000001
.L_29:


//--------------------- .nv.callgraph             --------------------------
	.section	.nv.callgraph,"",@"SHT_CUDA_CALLGRAPH"
	.align	4
	.sectionentsize	8
	.align		4
        /*0000*/ 	.word	0x00000000
	.align		4
        /*0004*/ 	.word	0xffffffff
	.align		4
        /*0008*/ 	.word	0x00000000
	.align		4
        /*000c*/ 	.word	0xfffffffe
	.align		4
        /*0010*/ 	.word	0x00000000
	.align		4
        /*0014*/ 	.word	0xfffffffd
	.align		4
        /*0018*/ 	.word	0x00000000
	.align		4
        /*001c*/ 	.word	0xfffffffc


//--------------------- .nv.rel.action            --------------------------
	.section	.nv.rel.action,"",@"SHT_CUDA_RELOCINFO"
	.align	8
	.sectionentsize	8
        /*0000*/ 	.byte	0x73, 0x00, 0x00, 0x00, 0x00, 0x00, 0x00, 0x00, 0x00, 0x00, 0x00, 0x11, 0x25, 0x00, 0x05, 0x36


//--------------------- .nv.constant0.triton_red_fused__to_copy_mean_pow_7 --------------------------
	.section	.nv.constant0.triton_red_fused__to_copy_mean_pow_7,"a",@progbits
	.sectionflags	@""
	.align	4
.nv.constant0.triton_red_fused__to_copy_mean_pow_7:
	.zero		384


//--------------------- .text.triton_red_fused__to_copy_mean_pow_7 --------------------------
	.section	.text.triton_red_fused__to_copy_mean_pow_7,"ax",@progbits
	.sectionflags	@"SHF_BARRIERS=1"
	.sectioninfo	@"SHI_REGISTERS=13"
	.align	128
        .global         triton_red_fused__to_copy_mean_pow_7
        .type           triton_red_fused__to_copy_mean_pow_7,@function
        .size           triton_red_fused__to_copy_mean_pow_7,(.L_x_2 - triton_red_fused__to_copy_mean_pow_7)
        .other          triton_red_fused__to_copy_mean_pow_7,@"STO_CUDA_ENTRY STV_DEFAULT"
triton_red_fused__to_copy_mean_pow_7:
.text.triton_red_fused__to_copy_mean_pow_7:
[----:B------:R-:W-:Y:S02]  /*0000*/  IMAD.MOV.U32 R1, RZ, RZ, c[0x0][0x28] ;  /* 0x00000a00ff017624 */ /* 0x000fe400078e00ff */
[----:B------:R-:W0:Y:S01]  /*0010*/  S2R R8, SR_CTAID.X ;  /* 0x0000000000087919 */ /* 0x000e220000002500 */
[----:B------:R-:W-:Y:S01]  /*0020*/  ULDC.64 UR4, c[0x0][0x118] ;  /* 0x0000460000047ab9 */ /* 0x000fe20000000a00 */
[----:B------:R-:W-:Y:S02]  /*0030*/  MOV R4, RZ ;  /* 0x000000ff00047202 */ /* 0x000fe40000000f00 */
[----:B------:R-:W1:Y:S01]  /*0040*/  S2R R10, SR_TID.X ;  /* 0x00000000000a7919 */ /* 0x000e620000002100 */
[C---:B0-----:R-:W-:Y:S01]  /*0050*/  IMAD.HI R0, R8.reuse, 0x2aaaaaab, RZ ;  /* 0x2aaaaaab08007827 */ /* 0x041fe200078e02ff */
[----:B------:R-:W-:-:S04]  /*0060*/  ISETP.GE.AND P0, PT, R8, 0x15180, PT ;  /* 0x000151800800780c */ /* 0x000fc80003f06270 */
[----:B------:R-:W-:-:S04]  /*0070*/  SHF.R.U32.HI R3, RZ, 0x1f, R0 ;  /* 0x0000001fff037819 */ /* 0x000fc80000011600 */
[----:B------:R-:W-:Y:S01]  /*0080*/  LEA.HI.SX32 R3, R0, R3, 0x1e ;  /* 0x0000000300037211 */ /* 0x000fe200078ff2ff */
[----:B-1----:R-:W-:-:S04]  /*0090*/  IMAD.SHL.U32 R0, R10, 0x2, RZ ;  /* 0x000000020a007824 */ /* 0x002fc800078e00ff */
[----:B------:R-:W-:Y:S01]  /*00a0*/  IMAD R5, R3, -0x18, R8 ;  /* 0xffffffe803057824 */ /* 0x000fe200078e0208 */
[----:B------:R-:W-:-:S04]  /*00b0*/  LOP3.LUT R0, R0, 0x7e, RZ, 0xc0, !PT ;  /* 0x0000007e00007812 */ /* 0x000fc800078ec0ff */
[----:B------:R-:W-:-:S05]  /*00c0*/  LEA R0, R5, R0, 0x7 ;  /* 0x0000000005007211 */ /* 0x000fca00078e38ff */
[----:B------:R-:W-:Y:S02]  /*00d0*/  IMAD R0, R3, 0x2400, R0 ;  /* 0x0000240003007824 */ /* 0x000fe400078e0200 */
[----:B------:R-:W-:-:S03]  /*00e0*/  IMAD.MOV.U32 R3, RZ, RZ, 0x2 ;  /* 0x00000002ff037424 */ /* 0x000fc600078e00ff */
[----:B------:R-:W-:-:S05]  /*00f0*/  IADD3 R0, R0, 0xc00, RZ ;  /* 0x00000c0000007810 */ /* 0x000fca0007ffe0ff */
[----:B------:R-:W-:Y:S01]  /*0100*/  IMAD.WIDE R2, R0, R3, c[0x0][0x160] ;  /* 0x0000580000027625 */ /* 0x000fe200078e0203 */
[----:B------:R-:W-:Y:S05]  /*0110*/  @P0 BRA `(.L_x_0) ;  /* 0x0000001000000947 */ /* 0x000fea0003800000 */
[----:B------:R0:W5:Y:S02]  /*0120*/  LDG.E.EF R4, [R2.64] ;  /* 0x0000000402047981 */ /* 0x000164000c0e1900 */
.L_x_0:
[C---:B-----5:R-:W-:Y:S02]  /*0130*/  PRMT R0, R4.reuse, 0x7632, R0 ;  /* 0x0000763204007816 */ /* 0x060fe40000000000 */
[----:B------:R-:W-:Y:S02]  /*0140*/  SHF.L.U32 R4, R4, 0x10, RZ ;  /* 0x0000001004047819 */ /* 0x000fe400000006ff */
[----:B------:R-:W-:Y:S01]  /*0150*/  ISETP.GE.AND P1, PT, R10, 0x2, PT ;  /* 0x000000020a00780c */ /* 0x000fe20003f26270 */
[----:B------:R-:W-:-:S04]  /*0160*/  IMAD.U32 R0, R0, 0x10000, RZ ;  /* 0x0001000000007824 */ /* 0x000fc800078e00ff */
[----:B0-----:R-:W-:-:S04]  /*0170*/  FMUL R3, R0, R0 ;  /* 0x0000000000037220 */ /* 0x001fc80000400000 */
[----:B------:R-:W-:-:S05]  /*0180*/  FFMA R3, R4, R4, R3 ;  /* 0x0000000404037223 */ /* 0x000fca0000000003 */
[----:B------:R-:W-:Y:S02]  /*0190*/  FSEL R3, R3, RZ, !P0 ;  /* 0x000000ff03037208 */ /* 0x000fe40004000000 */
[----:B------:R-:W-:-:S03]  /*01a0*/  LOP3.LUT P0, RZ, R10, 0x1f, RZ, 0xc0, !PT ;  /* 0x0000001f0aff7812 */ /* 0x000fc6000780c0ff */
[----:B------:R-:W0:Y:S02]  /*01b0*/  SHFL.BFLY PT, R0, R3, 0x10, 0x1f ;  /* 0x0e001f0003007f89 */ /* 0x000e2400000e0000 */
[----:B0-----:R-:W-:Y:S01]  /*01c0*/  FADD R0, R3, R0 ;  /* 0x0000000003007221 */ /* 0x001fe20000000000 */
[----:B------:R-:W-:-:S04]  /*01d0*/  SHF.R.U32.HI R3, RZ, 0x3, R10 ;  /* 0x00000003ff037819 */ /* 0x000fc8000001160a */
[----:B------:R-:W0:Y:S01]  /*01e0*/  SHFL.BFLY PT, R5, R0, 0x8, 0x1f ;  /* 0x0d001f0000057f89 */ /* 0x000e2200000e0000 */
[----:B------:R-:W-:Y:S01]  /*01f0*/  LOP3.LUT R3, R3, 0x4, RZ, 0xc0, !PT ;  /* 0x0000000403037812 */ /* 0x000fe200078ec0ff */
[----:B0-----:R-:W-:Y:S01]  /*0200*/  FADD R5, R0, R5 ;  /* 0x0000000500057221 */ /* 0x001fe20000000000 */
[----:B------:R-:W-:-:S04]  /*0210*/  LOP3.LUT R0, R10, 0x1, RZ, 0xc0, !PT ;  /* 0x000000010a007812 */ /* 0x000fc800078ec0ff */
[----:B------:R-:W0:Y:S02]  /*0220*/  SHFL.BFLY PT, R2, R5, 0x4, 0x1f ;  /* 0x0c801f0005027f89 */ /* 0x000e2400000e0000 */
[----:B0-----:R-:W-:-:S05]  /*0230*/  FADD R2, R5, R2 ;  /* 0x0000000205027221 */ /* 0x001fca0000000000 */
[----:B------:R-:W0:Y:S02]  /*0240*/  SHFL.BFLY PT, R7, R2, 0x2, 0x1f ;  /* 0x0c401f0002077f89 */ /* 0x000e2400000e0000 */
[----:B0-----:R-:W-:-:S05]  /*0250*/  FADD R7, R2, R7 ;  /* 0x0000000702077221 */ /* 0x001fca0000000000 */
[----:B------:R-:W0:Y:S02]  /*0260*/  SHFL.BFLY PT, R4, R7, 0x1, 0x1f ;  /* 0x0c201f0007047f89 */ /* 0x000e2400000e0000 */
[----:B0-----:R-:W-:-:S05]  /*0270*/  FADD R4, R7, R4 ;  /* 0x0000000407047221 */ /* 0x001fca0000000000 */
[----:B------:R-:W-:Y:S04]  /*0280*/  @!P0 STS [R3], R4 ;  /* 0x0000000403008388 */ /* 0x000fe80000000800 */
[----:B------:R-:W-:Y:S01]  /*0290*/  BAR.SYNC.DEFER_BLOCKING 0x0 ;  /* 0x0000000000007b1d */ /* 0x000fe20000010000 */
[----:B------:R-:W-:-:S04]  /*02a0*/  ISETP.NE.U32.AND P0, PT, R0, 0x1, PT ;  /* 0x000000010000780c */ /* 0x000fc80003f05070 */
[C---:B------:R-:W-:Y:S01]  /*02b0*/  ISETP.LT.AND P0, PT, R10.reuse, 0x2, P0 ;  /* 0x000000020a00780c */ /* 0x040fe20000701270 */
[----:B------:R-:W0:Y:S01]  /*02c0*/  @!P1 LDS R6, [R10.X4] ;  /* 0x000000000a069984 */ /* 0x000e220000004800 */
[----:B------:R-:W-:-:S04]  /*02d0*/  LOP3.LUT P1, RZ, R10, 0x3f, RZ, 0xc0, !PT ;  /* 0x0000003f0aff7812 */ /* 0x000fc8000782c0ff */
[----:B------:R-:W-:Y:S01]  /*02e0*/  ISETP.LT.AND P1, PT, R8, 0x15180, !P1 ;  /* 0x000151800800780c */ /* 0x000fe20004f21270 */
[----:B0-----:R-:W0:Y:S02]  /*02f0*/  SHFL.BFLY PT, R5, R6, 0x1, 0x1f ;  /* 0x0c201f0006057f89 */ /* 0x001e2400000e0000 */
[----:B0-----:R-:W-:-:S05]  /*0300*/  FADD R5, R6, R5 ;  /* 0x0000000506057221 */ /* 0x001fca0000000000 */
[----:B------:R0:W-:Y:S04]  /*0310*/  @P0 STS [R10.X4], R5 ;  /* 0x000000050a000388 */ /* 0x0001e80000004800 */
[----:B------:R-:W-:Y:S06]  /*0320*/  BAR.SYNC.DEFER_BLOCKING 0x0 ;  /* 0x0000000000007b1d */ /* 0x000fec0000010000 */
[----:B------:R-:W-:Y:S05]  /*0330*/  @!P1 EXIT ;  /* 0x000000000000994d */ /* 0x000fea0003800000 */
[----:B0-----:R-:W0:Y:S01]  /*0340*/  LDS R5, [RZ] ;  /* 0x00000000ff057984 */ /* 0x001e220000000800 */
[----:B------:R-:W-:-:S04]  /*0350*/  IMAD.MOV.U32 R3, RZ, RZ, 0x4 ;  /* 0x00000004ff037424 */ /* 0x000fc800078e00ff */
[----:B------:R-:W-:-:S05]  /*0360*/  IMAD.WIDE R2, R8, R3, c[0x0][0x168] ;  /* 0x00005a0008027625 */ /* 0x000fca00078e0203 */
[----:B0-----:R-:W-:Y:S01]  /*0370*/  STG.E [R2.64], R5 ;  /* 0x0000000502007986 */ /* 0x001fe2000c101904 */
[----:B------:R-:W-:Y:S05]  /*0380*/  EXIT ;  /* 0x000000000000794d */ /* 0x000fea0003800000 */
.L_x_1:
[----:B------:R-:W-:-:S00]  /*0390*/  BRA `(.L_x_1) ;  /* 0xfffffff000007947 */ /* 0x000fc0000383ffff */
[----:B------:R-:W-:-:S00]  /*03a0*/  NOP ;  /* 0x0000000000007918 */ /* 0x000fc00000000000 */
        /* <DEDUP_REMOVED lines=13> */
.L_x_2:


//--------------------- .nv.shared.triton_red_fused__to_copy_mean_pow_7 --------------------------
	.section	.nv.shared.triton_red_fused__to_copy_mean_pow_7,"aw",@nobits
	.sectionflags	@""
	.align	16
